//
// Generated by NVIDIA NVVM Compiler
//
// Compiler Build ID: CL-36424714
// Cuda compilation tools, release 13.0, V13.0.88
// Based on NVVM 20.0.0
//

.version 9.0
.target sm_100
.address_size 64

	// .globl	_Z20conv_2d_tiled_kernelPKfPfi
.const .align 4 .b8 Mask[100];
// _ZZ20conv_2d_tiled_kernelPKfPfiE4tile has been demoted

.visible .entry _Z20conv_2d_tiled_kernelPKfPfi(
	.param .u64 .ptr .align 1 _Z20conv_2d_tiled_kernelPKfPfi_param_0,
	.param .u64 .ptr .align 1 _Z20conv_2d_tiled_kernelPKfPfi_param_1,
	.param .u32 _Z20conv_2d_tiled_kernelPKfPfi_param_2
)
{
	.reg .pred 	%p<12>;
	.reg .b32 	%r<24>;
	.reg .b32 	%f<77>;
	.reg .b64 	%rd<9>;
	// demoted variable
	.shared .align 4 .b8 _ZZ20conv_2d_tiled_kernelPKfPfiE4tile[1600];
	ld.param.u64 	%rd1, [_Z20conv_2d_tiled_kernelPKfPfi_param_0];
	ld.param.u64 	%rd2, [_Z20conv_2d_tiled_kernelPKfPfi_param_1];
	ld.param.u32 	%r10, [_Z20conv_2d_tiled_kernelPKfPfi_param_2];
	mov.u32 	%r1, %tid.x;
	mov.u32 	%r2, %tid.y;
	mov.u32 	%r11, %ctaid.y;
	shl.b32 	%r3, %r11, 4;
	mov.u32 	%r12, %ctaid.x;
	shl.b32 	%r4, %r12, 4;
	add.s32 	%r13, %r2, %r3;
	add.s32 	%r5, %r13, -2;
	add.s32 	%r14, %r1, %r4;
	add.s32 	%r6, %r14, -2;
	setp.gt.s32 	%p1, %r5, -1;
	setp.lt.s32 	%p2, %r5, %r10;
	and.pred  	%p3, %p1, %p2;
	setp.gt.s32 	%p4, %r6, -1;
	setp.lt.s32 	%p5, %r6, %r10;
	and.pred  	%p6, %p4, %p5;
	and.pred  	%p8, %p3, %p6;
	mov.u32 	%r15, _ZZ20conv_2d_tiled_kernelPKfPfiE4tile;
	mad.lo.s32 	%r16, %r2, 80, %r15;
	shl.b32 	%r17, %r1, 2;
	add.s32 	%r7, %r16, %r17;
	not.pred 	%p9, %p8;
	@%p9 bra 	$L__BB0_2;
	cvta.to.global.u64 	%rd3, %rd1;
	mad.lo.s32 	%r19, %r10, %r5, %r6;
	mul.wide.s32 	%rd4, %r19, 4;
	add.s64 	%rd5, %rd3, %rd4;
	ld.global.f32 	%f2, [%rd5];
	st.shared.f32 	[%r7], %f2;
	bra.uni 	$L__BB0_3;
$L__BB0_2:
	mov.b32 	%r18, 0;
	st.shared.u32 	[%r7], %r18;
$L__BB0_3:
	bar.sync 	0;
	or.b32  	%r20, %r2, %r1;
	and.b32  	%r21, %r20, 1008;
	setp.ne.s32 	%p10, %r21, 0;
	@%p10 bra 	$L__BB0_6;
	ld.const.f32 	%f3, [Mask];
	ld.shared.f32 	%f4, [%r7];
	fma.rn.f32 	%f5, %f3, %f4, 0f00000000;
	ld.const.f32 	%f6, [Mask+4];
	ld.shared.f32 	%f7, [%r7+4];
	fma.rn.f32 	%f8, %f6, %f7, %f5;
	ld.const.f32 	%f9, [Mask+8];
	ld.shared.f32 	%f10, [%r7+8];
	fma.rn.f32 	%f11, %f9, %f10, %f8;
	ld.const.f32 	%f12, [Mask+12];
	ld.shared.f32 	%f13, [%r7+12];
	fma.rn.f32 	%f14, %f12, %f13, %f11;
	ld.const.f32 	%f15, [Mask+16];
	ld.shared.f32 	%f16, [%r7+16];
	fma.rn.f32 	%f17, %f15, %f16, %f14;
	ld.const.f32 	%f18, [Mask+20];
	ld.shared.f32 	%f19, [%r7+80];
	fma.rn.f32 	%f20, %f18, %f19, %f17;
	ld.const.f32 	%f21, [Mask+24];
	ld.shared.f32 	%f22, [%r7+84];
	fma.rn.f32 	%f23, %f21, %f22, %f20;
	ld.const.f32 	%f24, [Mask+28];
	ld.shared.f32 	%f25, [%r7+88];
	fma.rn.f32 	%f26, %f24, %f25, %f23;
	ld.const.f32 	%f27, [Mask+32];
	ld.shared.f32 	%f28, [%r7+92];
	fma.rn.f32 	%f29, %f27, %f28, %f26;
	ld.const.f32 	%f30, [Mask+36];
	ld.shared.f32 	%f31, [%r7+96];
	fma.rn.f32 	%f32, %f30, %f31, %f29;
	ld.const.f32 	%f33, [Mask+40];
	ld.shared.f32 	%f34, [%r7+160];
	fma.rn.f32 	%f35, %f33, %f34, %f32;
	ld.const.f32 	%f36, [Mask+44];
	ld.shared.f32 	%f37, [%r7+164];
	fma.rn.f32 	%f38, %f36, %f37, %f35;
	ld.const.f32 	%f39, [Mask+48];
	ld.shared.f32 	%f40, [%r7+168];
	fma.rn.f32 	%f41, %f39, %f40, %f38;
	ld.const.f32 	%f42, [Mask+52];
	ld.shared.f32 	%f43, [%r7+172];
	fma.rn.f32 	%f44, %f42, %f43, %f41;
	ld.const.f32 	%f45, [Mask+56];
	ld.shared.f32 	%f46, [%r7+176];
	fma.rn.f32 	%f47, %f45, %f46, %f44;
	ld.const.f32 	%f48, [Mask+60];
	ld.shared.f32 	%f49, [%r7+240];
	fma.rn.f32 	%f50, %f48, %f49, %f47;
	ld.const.f32 	%f51, [Mask+64];
	ld.shared.f32 	%f52, [%r7+244];
	fma.rn.f32 	%f53, %f51, %f52, %f50;
	ld.const.f32 	%f54, [Mask+68];
	ld.shared.f32 	%f55, [%r7+248];
	fma.rn.f32 	%f56, %f54, %f55, %f53;
	ld.const.f32 	%f57, [Mask+72];
	ld.shared.f32 	%f58, [%r7+252];
	fma.rn.f32 	%f59, %f57, %f58, %f56;
	ld.const.f32 	%f60, [Mask+76];
	ld.shared.f32 	%f61, [%r7+256];
	fma.rn.f32 	%f62, %f60, %f61, %f59;
	ld.const.f32 	%f63, [Mask+80];
	ld.shared.f32 	%f64, [%r7+320];
	fma.rn.f32 	%f65, %f63, %f64, %f62;
	ld.const.f32 	%f66, [Mask+84];
	ld.shared.f32 	%f67, [%r7+324];
	fma.rn.f32 	%f68, %f66, %f67, %f65;
	ld.const.f32 	%f69, [Mask+88];
	ld.shared.f32 	%f70, [%r7+328];
	fma.rn.f32 	%f71, %f69, %f70, %f68;
	ld.const.f32 	%f72, [Mask+92];
	ld.shared.f32 	%f73, [%r7+332];
	fma.rn.f32 	%f74, %f72, %f73, %f71;
	ld.const.f32 	%f75, [Mask+96];
	ld.shared.f32 	%f76, [%r7+336];
	fma.rn.f32 	%f1, %f75, %f76, %f74;
	max.s32 	%r22, %r13, %r14;
	setp.ge.s32 	%p11, %r22, %r10;
	@%p11 bra 	$L__BB0_6;
	mad.lo.s32 	%r23, %r10, %r13, %r14;
	cvta.to.global.u64 	%rd6, %rd2;
	mul.wide.s32 	%rd7, %r23, 4;
	add.s64 	%rd8, %rd6, %rd7;
	st.global.f32 	[%rd8], %f1;
$L__BB0_6:
	ret;

}


// ===== COMPILED SASS (sm_100) =====

	.target	sm_100

	.elftype	@"ET_EXEC"


//--------------------- .note.nv.tkinfo           --------------------------
	.section	.note.nv.tkinfo,"",@"SHT_NOTE"
	.sectionflags	@"SHF_NOTE_NV_TKINFO"
	.tkinfo
        /*0018*/ 	.word	0x00000002
        /*0030*/ 	.string	""
        /*0030*/ 	.string	"ptxas"
        /*0030*/ 	.string	"Cuda compilation tools, release 13.0, V13.0.88"
        /*0030*/ 	.string	"Build cuda_13.0.r13.0/compiler.36424714_0"
        /*0030*/ 	.string	"-arch sm_100 -m 64 "



//--------------------- .note.nv.cuinfo           --------------------------
	.section	.note.nv.cuinfo,"",@"SHT_NOTE"
	.sectionflags	@"SHF_NOTE_NV_CUINFO"
        /*0018*/ 	.short	0x0002
        /*001a*/ 	.short	0x0064
        /*001c*/ 	.short	0x0082
	.zero		2


//--------------------- .nv.info                  --------------------------
	.section	.nv.info,"",@"SHT_CUDA_INFO"
	.align	4


	//----- nvinfo : EIATTR_REGCOUNT
	.align		4
        /*0000*/ 	.byte	0x04, 0x2f
        /*0002*/ 	.short	(.L_2 - .L_1)
	.align		4
.L_1:
        /*0004*/ 	.word	index@(_Z20conv_2d_tiled_kernelPKfPfi)
        /*0008*/ 	.word	0x00000013


	//----- nvinfo : EIATTR_FRAME_SIZE
	.align		4
.L_2:
        /*000c*/ 	.byte	0x04, 0x11
        /*000e*/ 	.short	(.L_4 - .L_3)
	.align		4
.L_3:
        /*0010*/ 	.word	index@(_Z20conv_2d_tiled_kernelPKfPfi)
        /*0014*/ 	.word	0x00000000


	//----- nvinfo : EIATTR_MIN_STACK_SIZE
	.align		4
.L_4:
        /*0018*/ 	.byte	0x04, 0x12
        /*001a*/ 	.short	(.L_6 - .L_5)
	.align		4
.L_5:
        /*001c*/ 	.word	index@(_Z20conv_2d_tiled_kernelPKfPfi)
        /*0020*/ 	.word	0x00000000
.L_6:


//--------------------- .nv.compat                --------------------------
	.section	.nv.compat,"",@"SHT_CUDA_COMPAT_INFO"
	.align	4
        /*0000*/ 	.byte	0x02, 0x09, 0x00, 0x00, 0x02, 0x02, 0x01, 0x00, 0x02, 0x05, 0x05, 0x00, 0x03, 0x07, 0x01, 0x01
        /*0010*/ 	.byte	0x02, 0x03, 0x00, 0x00, 0x02, 0x06, 0x01, 0x00, 0x04, 0x0b, 0x08, 0x00, 0x09, 0x00, 0x00, 0x00
        /*0020*/ 	.byte	0x00, 0x00, 0x00, 0x00


//--------------------- .nv.info._Z20conv_2d_tiled_kernelPKfPfi --------------------------
	.section	.nv.info._Z20conv_2d_tiled_kernelPKfPfi,"",@"SHT_CUDA_INFO"
	.sectionflags	@""
	.align	4


	//----- nvinfo : EIATTR_CUDA_API_VERSION
	.align		4
        /*0000*/ 	.byte	0x04, 0x37
        /*0002*/ 	.short	(.L_8 - .L_7)
.L_7:
        /*0004*/ 	.word	0x00000082


	//----- nvinfo : EIATTR_KPARAM_INFO
	.align		4
.L_8:
        /*0008*/ 	.byte	0x04, 0x17
        /*000a*/ 	.short	(.L_10 - .L_9)
.L_9:
        /*000c*/ 	.word	0x00000000
        /*0010*/ 	.short	0x0002
        /*0012*/ 	.short	0x0010
        /*0014*/ 	.byte	0x00, 0xf0, 0x11, 0x00


	//----- nvinfo : EIATTR_KPARAM_INFO
	.align		4
.L_10:
        /*0018*/ 	.byte	0x04, 0x17
        /*001a*/ 	.short	(.L_12 - .L_11)
.L_11:
        /*001c*/ 	.word	0x00000000
        /*0020*/ 	.short	0x0001
        /*0022*/ 	.short	0x0008
        /*0024*/ 	.byte	0x00, 0xf5, 0x21, 0x00


	//----- nvinfo : EIATTR_KPARAM_INFO
	.align		4
.L_12:
        /*0028*/ 	.byte	0x04, 0x17
        /*002a*/ 	.short	(.L_14 - .L_13)
.L_13:
        /*002c*/ 	.word	0x00000000
        /*0030*/ 	.short	0x0000
        /*0032*/ 	.short	0x0000
        /*0034*/ 	.byte	0x00, 0xf5, 0x21, 0x00


	//----- nvinfo : EIATTR_SPARSE_MMA_MASK
	.align		4
.L_14:
        /*0038*/ 	.byte	0x03, 0x50
        /*003a*/ 	.short	0x0000


	//----- nvinfo : EIATTR_MAXREG_COUNT
	.align		4
        /*003c*/ 	.byte	0x03, 0x1b
        /*003e*/ 	.short	0x00ff


	//----- nvinfo : EIATTR_NUM_BARRIERS
	.align		4
        /*0040*/ 	.byte	0x02, 0x4c
        /*0042*/ 	.byte	0x01
	.zero		1


	//----- nvinfo : EIATTR_MERCURY_ISA_VERSION
	.align		4
        /*0044*/ 	.byte	0x03, 0x5f
        /*0046*/ 	.short	0x0101


	//----- nvinfo : EIATTR_VRC_CTA_INIT_COUNT
	.align		4
        /*0048*/ 	.byte	0x02, 0x4a
	.zero		1
	.zero		1


	//----- nvinfo : EIATTR_EXIT_INSTR_OFFSETS
	.align		4
        /*004c*/ 	.byte	0x04, 0x1c
        /*004e*/ 	.short	(.L_16 - .L_15)


	//   ....[0]....
.L_15:
        /*0050*/ 	.word	0x000001d0


	//   ....[1]....
        /*0054*/ 	.word	0x00000590


	//   ....[2]....
        /*0058*/ 	.word	0x000005e0


	//----- nvinfo : EIATTR_CBANK_PARAM_SIZE
	.align		4
.L_16:
        /*005c*/ 	.byte	0x03, 0x19
        /*005e*/ 	.short	0x0014


	//----- nvinfo : EIATTR_PARAM_CBANK
	.align		4
        /*0060*/ 	.byte	0x04, 0x0a
        /*0062*/ 	.short	(.L_18 - .L_17)
	.align		4
.L_17:
        /*0064*/ 	.word	index@(.nv.constant0._Z20conv_2d_tiled_kernelPKfPfi)
        /*0068*/ 	.short	0x0380
        /*006a*/ 	.short	0x0014


	//----- nvinfo : EIATTR_SW_WAR
	.align		4
.L_18:
        /*006c*/ 	.byte	0x04, 0x36
        /*006e*/ 	.short	(.L_20 - .L_19)
.L_19:
        /*0070*/ 	.word	0x00000008
.L_20:


//--------------------- .nv.callgraph             --------------------------
	.section	.nv.callgraph,"",@"SHT_CUDA_CALLGRAPH"
	.align	4
	.sectionentsize	8
	.align		4
        /*0000*/ 	.word	0x00000000
	.align		4
        /*0004*/ 	.word	0xffffffff
	.align		4
        /*0008*/ 	.word	0x00000000
	.align		4
        /*000c*/ 	.word	0xfffffffe
	.align		4
        /*0010*/ 	.word	0x00000000
	.align		4
        /*0014*/ 	.word	0xfffffffd
	.align		4
        /*0018*/ 	.word	0x00000000
	.align		4
        /*001c*/ 	.word	0xfffffffc


//--------------------- .nv.constant3             --------------------------
	.section	.nv.constant3,"a",@progbits
	.align	4
.nv.constant3:
	.type		Mask,@object
	.size		Mask,(.L_0 - Mask)
Mask:
	.zero		100
.L_0:


//--------------------- .text._Z20conv_2d_tiled_kernelPKfPfi --------------------------
	.section	.text._Z20conv_2d_tiled_kernelPKfPfi,"ax",@progbits
	.align	128
        .global         _Z20conv_2d_tiled_kernelPKfPfi
        .type           _Z20conv_2d_tiled_kernelPKfPfi,@function
        .size           _Z20conv_2d_tiled_kernelPKfPfi,(.L_x_1 - _Z20conv_2d_tiled_kernelPKfPfi)
        .other          _Z20conv_2d_tiled_kernelPKfPfi,@"STO_CUDA_ENTRY STV_DEFAULT"
_Z20conv_2d_tiled_kernelPKfPfi:
.text._Z20conv_2d_tiled_kernelPKfPfi:
[----:B------:R-:W-:Y:S01]  /*0000*/  LDC R1, c[0x0][0x37c] ;  /* 0x0000df00ff017b82 */ /* 0x000fe20000000800 */
[----:B------:R-:W0:Y:S01]  /*0010*/  S2R R4, SR_TID.Y ;  /* 0x0000000000047919 */ /* 0x000e220000002200 */
[----:B------:R-:W1:Y:S01]  /*0020*/  LDCU UR6, c[0x0][0x390] ;  /* 0x00007200ff0677ac */ /* 0x000e620008000800 */
[----:B------:R-:W0:Y:S01]  /*0030*/  S2R R3, SR_CTAID.Y ;  /* 0x0000000000037919 */ /* 0x000e220000002600 */
[----:B------:R-:W2:Y:S01]  /*0040*/  LDCU.64 UR4, c[0x0][0x358] ;  /* 0x00006b00ff0477ac */ /* 0x000ea20008000a00 */
[----:B------:R-:W3:Y:S01]  /*0050*/  S2R R9, SR_TID.X ;  /* 0x0000000000097919 */ /* 0x000ee20000002100 */
[----:B------:R-:W3:Y:S01]  /*0060*/  S2R R0, SR_CTAID.X ;  /* 0x0000000000007919 */ /* 0x000ee20000002500 */
[----:B0-----:R-:W-:Y:S02]  /*0070*/  LEA R2, R3, R4, 0x4 ;  /* 0x0000000403027211 */ /* 0x001fe400078e20ff */
[----:B---3--:R-:W-:Y:S02]  /*0080*/  LEA R3, R0, R9, 0x4 ;  /* 0x0000000900037211 */ /* 0x008fe400078e20ff */
[----:B------:R-:W-:-:S02]  /*0090*/  IADD3 R0, PT, PT, R2, -0x2, RZ ;  /* 0xfffffffe02007810 */ /* 0x000fc40007ffe0ff */
[----:B------:R-:W-:Y:S02]  /*00a0*/  IADD3 R5, PT, PT, R3, -0x2, RZ ;  /* 0xfffffffe03057810 */ /* 0x000fe40007ffe0ff */
[C---:B-1----:R-:W-:Y:S02]  /*00b0*/  ISETP.GE.AND P0, PT, R0.reuse, UR6, PT ;  /* 0x0000000600007c0c */ /* 0x042fe4000bf06270 */
[C---:B------:R-:W-:Y:S02]  /*00c0*/  ISETP.GE.AND P1, PT, R5.reuse, UR6, PT ;  /* 0x0000000605007c0c */ /* 0x040fe4000bf26270 */
[----:B------:R-:W-:Y:S02]  /*00d0*/  ISETP.GT.AND P0, PT, R0, -0x1, !P0 ;  /* 0xffffffff0000780c */ /* 0x000fe40004704270 */
[----:B------:R-:W-:-:S04]  /*00e0*/  ISETP.GT.AND P1, PT, R5, -0x1, !P1 ;  /* 0xffffffff0500780c */ /* 0x000fc80004f24270 */
[----:B------:R-:W-:-:S13]  /*00f0*/  PLOP3.LUT P0, PT, P0, P1, PT, 0x80, 0x8 ;  /* 0x000000000008781c */ /* 0x000fda0000703070 */
[----:B------:R-:W0:Y:S01]  /*0100*/  @P0 LDC.64 R6, c[0x0][0x380] ;  /* 0x0000e000ff060b82 */ /* 0x000e220000000a00 */
[----:B------:R-:W-:-:S04]  /*0110*/  @P0 IMAD R5, R0, UR6, R5 ;  /* 0x0000000600050c24 */ /* 0x000fc8000f8e0205 */
[----:B0-----:R-:W-:-:S06]  /*0120*/  @P0 IMAD.WIDE R6, R5, 0x4, R6 ;  /* 0x0000000405060825 */ /* 0x001fcc00078e0206 */
[----:B--2---:R-:W2:Y:S01]  /*0130*/  @P0 LDG.E R7, desc[UR4][R6.64] ;  /* 0x0000000406070981 */ /* 0x004ea2000c1e1900 */
[----:B------:R-:W-:Y:S02]  /*0140*/  MOV R0, 0x400 ;  /* 0x0000040000007802 */ /* 0x000fe40000000f00 */
[----:B------:R-:W-:Y:S01]  /*0150*/  LOP3.LUT P1, RZ, R4, 0x3f0, R9, 0xc8, !PT ;  /* 0x000003f004ff7812 */ /* 0x000fe2000782c809 */
[----:B------:R-:W0:Y:S02]  /*0160*/  S2R R5, SR_CgaCtaId ;  /* 0x0000000000057919 */ /* 0x000e240000008800 */
[----:B0-----:R-:W-:-:S05]  /*0170*/  LEA R0, R5, R0, 0x18 ;  /* 0x0000000005007211 */ /* 0x001fca00078ec0ff */
[----:B------:R-:W-:-:S05]  /*0180*/  IMAD R0, R4, 0x50, R0 ;  /* 0x0000005004007824 */ /* 0x000fca00078e0200 */
[----:B------:R-:W-:-:S05]  /*0190*/  LEA R4, R9, R0, 0x2 ;  /* 0x0000000009047211 */ /* 0x000fca00078e10ff */
[----:B--2---:R0:W-:Y:S04]  /*01a0*/  @P0 STS [R4], R7 ;  /* 0x0000000704000388 */ /* 0x0041e80000000800 */
[----:B------:R0:W-:Y:S01]  /*01b0*/  @!P0 STS [R4], RZ ;  /* 0x000000ff04008388 */ /* 0x0001e20000000800 */
[----:B------:R-:W-:Y:S06]  /*01c0*/  BAR.SYNC.DEFER_BLOCKING 0x0 ;  /* 0x0000000000007b1d */ /* 0x000fec0000010000 */
[----:B------:R-:W-:Y:S05]  /*01d0*/  @P1 EXIT ;  /* 0x000000000000194d */ /* 0x000fea0003800000 */
[----:B------:R-:W1:Y:S01]  /*01e0*/  LDS R0, [R4] ;  /* 0x0000000004007984 */ /* 0x000e620000000800 */
[----:B------:R-:W1:Y:S03]  /*01f0*/  LDCU.128 UR8, c[0x3][URZ] ;  /* 0x00c00000ff0877ac */ /* 0x000e660008000c00 */
[----:B0-----:R-:W0:Y:S01]  /*0200*/  LDS R7, [R4+0x4] ;  /* 0x0000040004077984 */ /* 0x001e220000000800 */
[----:B------:R-:W2:Y:S03]  /*0210*/  LDCU.128 UR12, c[0x3][0x10] ;  /* 0x00c00200ff0c77ac */ /* 0x000ea60008000c00 */
[----:B------:R-:W3:Y:S01]  /*0220*/  LDS R8, [R4+0x8] ;  /* 0x0000080004087984 */ /* 0x000ee20000000800 */
[----:B------:R-:W4:Y:S03]  /*0230*/  LDCU UR7, c[0x3][0x60] ;  /* 0x00c00c00ff0777ac */ /* 0x000f260008000800 */
[----:B------:R-:W5:Y:S04]  /*0240*/  LDS R9, [R4+0xc] ;  /* 0x00000c0004097984 */ /* 0x000f680000000800 */
[----:B------:R-:W2:Y:S04]  /*0250*/  LDS R10, [R4+0x10] ;  /* 0x00001000040a7984 */ /* 0x000ea80000000800 */
[----:B------:R-:W4:Y:S04]  /*0260*/  LDS R11, [R4+0x50] ;  /* 0x00005000040b7984 */ /* 0x000f280000000800 */
[----:B------:R-:W4:Y:S04]  /*0270*/  LDS R12, [R4+0x54] ;  /* 0x00005400040c7984 */ /* 0x000f280000000800 */
[----:B------:R-:W4:Y:S04]  /*0280*/  LDS R13, [R4+0x58] ;  /* 0x00005800040d7984 */ /* 0x000f280000000800 */
[----:B------:R-:W4:Y:S04]  /*0290*/  LDS R14, [R4+0x5c] ;  /* 0x00005c00040e7984 */ /* 0x000f280000000800 */
[----:B------:R-:W4:Y:S01]  /*02a0*/  LDS R5, [R4+0x60] ;  /* 0x0000600004057984 */ /* 0x000f220000000800 */
[----:B-1----:R-:W-:-:S03]  /*02b0*/  FFMA R6, R0, UR8, RZ ;  /* 0x0000000800067c23 */ /* 0x002fc600080000ff */
[----:B------:R-:W-:Y:S01]  /*02c0*/  LDS R16, [R4+0xfc] ;  /* 0x0000fc0004107984 */ /* 0x000fe20000000800 */
[----:B0-----:R-:W-:-:S03]  /*02d0*/  FFMA R7, R7, UR9, R6 ;  /* 0x0000000907077c23 */ /* 0x001fc60008000006 */
[----:B------:R-:W0:Y:S01]  /*02e0*/  LDS R0, [R4+0xa0] ;  /* 0x0000a00004007984 */ /* 0x000e220000000800 */
[----:B---3--:R-:W-:-:S03]  /*02f0*/  FFMA R8, R8, UR10, R7 ;  /* 0x0000000a08087c23 */ /* 0x008fc60008000007 */
[----:B------:R-:W1:Y:S01]  /*0300*/  LDS R6, [R4+0xa4] ;  /* 0x0000a40004067984 */ /* 0x000e620000000800 */
[----:B-----5:R-:W-:-:S03]  /*0310*/  FFMA R9, R9, UR11, R8 ;  /* 0x0000000b09097c23 */ /* 0x020fc60008000008 */
[----:B------:R-:W3:Y:S01]  /*0320*/  LDS R7, [R4+0xa8] ;  /* 0x0000a80004077984 */ /* 0x000ee20000000800 */
[----:B------:R-:W5:Y:S01]  /*0330*/  LDCU.128 UR8, c[0x3][0x20] ;  /* 0x00c00400ff0877ac */ /* 0x000f620008000c00 */
[----:B--2---:R-:W-:Y:S02]  /*0340*/  FFMA R10, R10, UR12, R9 ;  /* 0x0000000c0a0a7c23 */ /* 0x004fe40008000009 */
[----:B------:R-:W2:Y:S02]  /*0350*/  LDS R8, [R4+0xac] ;  /* 0x0000ac0004087984 */ /* 0x000ea40000000800 */
[----:B----4-:R-:W-:Y:S02]  /*0360*/  FFMA R11, R11, UR13, R10 ;  /* 0x0000000d0b0b7c23 */ /* 0x010fe4000800000a */
[----:B------:R-:W4:Y:S02]  /*0370*/  LDS R9, [R4+0xb0] ;  /* 0x0000b00004097984 */ /* 0x000f240000000800 */
[----:B------:R-:W-:-:S02]  /*0380*/  FFMA R12, R12, UR14, R11 ;  /* 0x0000000e0c0c7c23 */ /* 0x000fc4000800000b */
[----:B------:R-:W4:Y:S02]  /*0390*/  LDS R10, [R4+0xf0] ;  /* 0x0000f000040a7984 */ /* 0x000f240000000800 */
[----:B------:R-:W-:Y:S02]  /*03a0*/  FFMA R13, R13, UR15, R12 ;  /* 0x0000000f0d0d7c23 */ /* 0x000fe4000800000c */
[----:B------:R-:W4:Y:S01]  /*03b0*/  LDS R11, [R4+0xf4] ;  /* 0x0000f400040b7984 */ /* 0x000f220000000800 */
[----:B------:R-:W3:Y:S01]  /*03c0*/  LDCU.128 UR12, c[0x3][0x30] ;  /* 0x00c00600ff0c77ac */ /* 0x000ee20008000c00 */
[----:B-----5:R-:W-:Y:S02]  /*03d0*/  FFMA R14, R14, UR8, R13 ;  /* 0x000000080e0e7c23 */ /* 0x020fe4000800000d */
[----:B------:R-:W5:Y:S02]  /*03e0*/  LDS R12, [R4+0xf8] ;  /* 0x0000f800040c7984 */ /* 0x000f640000000800 */
[----:B------:R-:W-:-:S02]  /*03f0*/  FFMA R5, R5, UR9, R14 ;  /* 0x0000000905057c23 */ /* 0x000fc4000800000e */
[----:B------:R-:W-:Y:S04]  /*0400*/  LDS R13, [R4+0x148] ;  /* 0x00014800040d7984 */ /* 0x000fe80000000800 */
[----:B------:R-:W5:Y:S01]  /*0410*/  LDS R14, [R4+0x100] ;  /* 0x00010000040e7984 */ /* 0x000f620000000800 */
[----:B0-----:R-:W-:-:S03]  /*0420*/  FFMA R5, R0, UR10, R5 ;  /* 0x0000000a00057c23 */ /* 0x001fc60008000005 */
[----:B------:R-:W-:Y:S01]  /*0430*/  LDS R15, [R4+0x150] ;  /* 0x00015000040f7984 */ /* 0x000fe20000000800 */
[----:B-1----:R-:W-:-:S03]  /*0440*/  FFMA R6, R6, UR11, R5 ;  /* 0x0000000b06067c23 */ /* 0x002fc60008000005 */
[----:B------:R-:W0:Y:S01]  /*0450*/  LDS R0, [R4+0x140] ;  /* 0x0001400004007984 */ /* 0x000e220000000800 */
[----:B------:R-:W1:Y:S01]  /*0460*/  LDCU.128 UR8, c[0x3][0x40] ;  /* 0x00c00800ff0877ac */ /* 0x000e620008000c00 */
[----:B---3--:R-:W-:Y:S02]  /*0470*/  FFMA R7, R7, UR12, R6 ;  /* 0x0000000c07077c23 */ /* 0x008fe40008000006 */
[----:B------:R-:W3:Y:S02]  /*0480*/  LDS R5, [R4+0x144] ;  /* 0x0001440004057984 */ /* 0x000ee40000000800 */
[----:B--2---:R-:W-:Y:S02]  /*0490*/  FFMA R8, R8, UR13, R7 ;  /* 0x0000000d08087c23 */ /* 0x004fe40008000007 */
[----:B------:R-:W2:Y:S02]  /*04a0*/  LDS R7, [R4+0x14c] ;  /* 0x00014c0004077984 */ /* 0x000ea40000000800 */
[----:B----4-:R-:W-:-:S04]  /*04b0*/  FFMA R9, R9, UR14, R8 ;  /* 0x0000000e09097c23 */ /* 0x010fc80008000008 */
[----:B------:R-:W-:Y:S01]  /*04c0*/  FFMA R10, R10, UR15, R9 ;  /* 0x0000000f0a0a7c23 */ /* 0x000fe20008000009 */
[----:B------:R-:W0:Y:S03]  /*04d0*/  LDCU.128 UR12, c[0x3][0x50] ;  /* 0x00c00a00ff0c77ac */ /* 0x000e260008000c00 */
[----:B-1----:R-:W-:-:S04]  /*04e0*/  FFMA R11, R11, UR8, R10 ;  /* 0x000000080b0b7c23 */ /* 0x002fc8000800000a */
[----:B-----5:R-:W-:-:S04]  /*04f0*/  FFMA R11, R12, UR9, R11 ;  /* 0x000000090c0b7c23 */ /* 0x020fc8000800000b */
[----:B------:R-:W-:-:S04]  /*0500*/  FFMA R11, R16, UR10, R11 ;  /* 0x0000000a100b7c23 */ /* 0x000fc8000800000b */
[----:B------:R-:W-:-:S04]  /*0510*/  FFMA R11, R14, UR11, R11 ;  /* 0x0000000b0e0b7c23 */ /* 0x000fc8000800000b */
[----:B0-----:R-:W-:-:S04]  /*0520*/  FFMA R0, R0, UR12, R11 ;  /* 0x0000000c00007c23 */ /* 0x001fc8000800000b */
[----:B---3--:R-:W-:Y:S01]  /*0530*/  FFMA R0, R5, UR13, R0 ;  /* 0x0000000d05007c23 */ /* 0x008fe20008000000 */
[----:B------:R-:W-:-:S03]  /*0540*/  VIMNMX R5, PT, PT, R2, R3, !PT ;  /* 0x0000000302057248 */ /* 0x000fc60007fe0100 */
[----:B------:R-:W-:Y:S01]  /*0550*/  FFMA R0, R13, UR14, R0 ;  /* 0x0000000e0d007c23 */ /* 0x000fe20008000000 */
[----:B------:R-:W-:-:S03]  /*0560*/  ISETP.GE.AND P0, PT, R5, UR6, PT ;  /* 0x0000000605007c0c */ /* 0x000fc6000bf06270 */
[----:B--2---:R-:W-:-:S04]  /*0570*/  FFMA R0, R7, UR15, R0 ;  /* 0x0000000f07007c23 */ /* 0x004fc80008000000 */
[----:B------:R-:W-:-:S06]  /*0580*/  FFMA R15, R15, UR7, R0 ;  /* 0x000000070f0f7c23 */ /* 0x000fcc0008000000 */
[----:B------:R-:W-:Y:S05]  /*0590*/  @P0 EXIT ;  /* 0x000000000000094d */ /* 0x000fea0003800000 */
[----:B------:R-:W0:Y:S01]  /*05a0*/  LDC.64 R4, c[0x0][0x388] ;  /* 0x0000e200ff047b82 */ /* 0x000e220000000a00 */
[----:B------:R-:W-:-:S04]  /*05b0*/  IMAD R3, R2, UR6, R3 ;  /* 0x0000000602037c24 */ /* 0x000fc8000f8e0203 */
[----:B0-----:R-:W-:-:S05]  /*05c0*/  IMAD.WIDE R2, R3, 0x4, R4 ;  /* 0x0000000403027825 */ /* 0x001fca00078e0204 */
[----:B------:R-:W-:Y:S01]  /*05d0*/  STG.E desc[UR4][R2.64], R15 ;  /* 0x0000000f02007986 */ /* 0x000fe2000c101904 */
[----:B------:R-:W-:Y:S05]  /*05e0*/  EXIT ;  /* 0x000000000000794d */ /* 0x000fea0003800000 */
.L_x_0:
[----:B------:R-:W-:-:S00]  /*05f0*/  BRA `(.L_x_0) ;  /* 0xfffffffc00fc7947 */ /* 0x000fc0000383ffff */
[----:B------:R-:W-:-:S00]  /*0600*/  NOP ;  /* 0x0000000000007918 */ /* 0x000fc00000000000 */
[----:B------:R-:W-:-:S00]  /*0610*/  NOP ;  /* 0x0000000000007918 */ /* 0x000fc00000000000 */
[----:B------:R-:W-:-:S00]  /*0620*/  NOP ;  /* 0x0000000000007918 */ /* 0x000fc00000000000 */
[----:B------:R-:W-:-:S00]  /*0630*/  NOP ;  /* 0x0000000000007918 */ /* 0x000fc00000000000 */
[----:B------:R-:W-:-:S00]  /*0640*/  NOP ;  /* 0x0000000000007918 */ /* 0x000fc00000000000 */
[----:B------:R-:W-:-:S00]  /*0650*/  NOP ;  /* 0x0000000000007918 */ /* 0x000fc00000000000 */
[----:B------:R-:W-:-:S00]  /*0660*/  NOP ;  /* 0x0000000000007918 */ /* 0x000fc00000000000 */
[----:B------:R-:W-:-:S00]  /*0670*/  NOP ;  /* 0x0000000000007918 */ /* 0x000fc00000000000 */
.L_x_1:


//--------------------- .nv.shared._Z20conv_2d_tiled_kernelPKfPfi --------------------------
	.section	.nv.shared._Z20conv_2d_tiled_kernelPKfPfi,"aw",@nobits
	.sectionflags	@""
	.align	4
.nv.shared._Z20conv_2d_tiled_kernelPKfPfi:
	.zero		2624


//--------------------- .nv.shared.reserved.0     --------------------------
	.section	.nv.shared.reserved.0,"aw",@nobits
	.weak		__nv_reservedSMEM_offset_0_alias
	.size		__nv_reservedSMEM_offset_0_alias, 0, 64
	.other		__nv_reservedSMEM_offset_0_alias,@"STO_CUDA_RESERVED_SHARED STV_DEFAULT"
__nv_reservedSMEM_offset_0_alias:
	.zero		0
	.zero		64


//--------------------- .nv.constant0._Z20conv_2d_tiled_kernelPKfPfi --------------------------
	.section	.nv.constant0._Z20conv_2d_tiled_kernelPKfPfi,"a",@progbits
	.sectionflags	@""
	.align	4
.nv.constant0._Z20conv_2d_tiled_kernelPKfPfi:
	.zero		916


//--------------------- SYMBOLS --------------------------

	.type		.nv.reservedSmem.offset0,@object
	.size		.nv.reservedSmem.offset0,0x4
	.type		.nv.reservedSmem.cap,@object
	.size		.nv.reservedSmem.cap,0x4
